//
// Generated by NVIDIA NVVM Compiler
//
// Compiler Build ID: CL-36424714
// Cuda compilation tools, release 13.0, V13.0.88
// Based on NVVM 20.0.0
//

.version 9.0
.target sm_100
.address_size 64

	// .globl	_Z6matAddPA16_KfS1_PA16_f

.visible .entry _Z6matAddPA16_KfS1_PA16_f(
	.param .u64 .ptr .align 1 _Z6matAddPA16_KfS1_PA16_f_param_0,
	.param .u64 .ptr .align 1 _Z6matAddPA16_KfS1_PA16_f_param_1,
	.param .u64 .ptr .align 1 _Z6matAddPA16_KfS1_PA16_f_param_2
)
{
	.reg .pred 	%p<4>;
	.reg .b32 	%r<10>;
	.reg .b32 	%f<4>;
	.reg .b64 	%rd<15>;

	ld.param.u64 	%rd1, [_Z6matAddPA16_KfS1_PA16_f_param_0];
	ld.param.u64 	%rd2, [_Z6matAddPA16_KfS1_PA16_f_param_1];
	ld.param.u64 	%rd3, [_Z6matAddPA16_KfS1_PA16_f_param_2];
	mov.u32 	%r3, %ctaid.x;
	mov.u32 	%r4, %ntid.x;
	mov.u32 	%r5, %tid.x;
	mad.lo.s32 	%r1, %r3, %r4, %r5;
	mov.u32 	%r6, %ctaid.y;
	mov.u32 	%r7, %ntid.y;
	mov.u32 	%r8, %tid.y;
	mad.lo.s32 	%r9, %r6, %r7, %r8;
	setp.gt.s32 	%p1, %r1, 15;
	setp.gt.u32 	%p2, %r9, 15;
	or.pred  	%p3, %p1, %p2;
	@%p3 bra 	$L__BB0_2;
	cvta.to.global.u64 	%rd4, %rd1;
	cvta.to.global.u64 	%rd5, %rd2;
	cvta.to.global.u64 	%rd6, %rd3;
	mul.wide.s32 	%rd7, %r1, 64;
	add.s64 	%rd8, %rd4, %rd7;
	mul.wide.u32 	%rd9, %r9, 4;
	add.s64 	%rd10, %rd8, %rd9;
	ld.global.f32 	%f1, [%rd10];
	add.s64 	%rd11, %rd5, %rd7;
	add.s64 	%rd12, %rd11, %rd9;
	ld.global.f32 	%f2, [%rd12];
	add.f32 	%f3, %f1, %f2;
	add.s64 	%rd13, %rd6, %rd7;
	add.s64 	%rd14, %rd13, %rd9;
	st.global.f32 	[%rd14], %f3;
$L__BB0_2:
	ret;

}


// ===== COMPILED SASS (sm_100) =====

	.target	sm_100

	.elftype	@"ET_EXEC"


//--------------------- .note.nv.tkinfo           --------------------------
	.section	.note.nv.tkinfo,"",@"SHT_NOTE"
	.sectionflags	@"SHF_NOTE_NV_TKINFO"
	.tkinfo
        /*0018*/ 	.word	0x00000002
        /*0030*/ 	.string	""
        /*0030*/ 	.string	"ptxas"
        /*0030*/ 	.string	"Cuda compilation tools, release 13.0, V13.0.88"
        /*0030*/ 	.string	"Build cuda_13.0.r13.0/compiler.36424714_0"
        /*0030*/ 	.string	"-arch sm_100 -m 64 "



//--------------------- .note.nv.cuinfo           --------------------------
	.section	.note.nv.cuinfo,"",@"SHT_NOTE"
	.sectionflags	@"SHF_NOTE_NV_CUINFO"
        /*0018*/ 	.short	0x0002
        /*001a*/ 	.short	0x0064
        /*001c*/ 	.short	0x0082
	.zero		2


//--------------------- .nv.info                  --------------------------
	.section	.nv.info,"",@"SHT_CUDA_INFO"
	.align	4


	//----- nvinfo : EIATTR_REGCOUNT
	.align		4
        /*0000*/ 	.byte	0x04, 0x2f
        /*0002*/ 	.short	(.L_1 - .L_0)
	.align		4
.L_0:
        /*0004*/ 	.word	index@(_Z6matAddPA16_KfS1_PA16_f)
        /*0008*/ 	.word	0x0000000e


	//----- nvinfo : EIATTR_FRAME_SIZE
	.align		4
.L_1:
        /*000c*/ 	.byte	0x04, 0x11
        /*000e*/ 	.short	(.L_3 - .L_2)
	.align		4
.L_2:
        /*0010*/ 	.word	index@(_Z6matAddPA16_KfS1_PA16_f)
        /*0014*/ 	.word	0x00000000


	//----- nvinfo : EIATTR_MIN_STACK_SIZE
	.align		4
.L_3:
        /*0018*/ 	.byte	0x04, 0x12
        /*001a*/ 	.short	(.L_5 - .L_4)
	.align		4
.L_4:
        /*001c*/ 	.word	index@(_Z6matAddPA16_KfS1_PA16_f)
        /*0020*/ 	.word	0x00000000
.L_5:


//--------------------- .nv.compat                --------------------------
	.section	.nv.compat,"",@"SHT_CUDA_COMPAT_INFO"
	.align	4
        /*0000*/ 	.byte	0x02, 0x09, 0x00, 0x00, 0x02, 0x02, 0x01, 0x00, 0x02, 0x05, 0x05, 0x00, 0x03, 0x07, 0x01, 0x01
        /*0010*/ 	.byte	0x02, 0x03, 0x00, 0x00, 0x02, 0x06, 0x01, 0x00, 0x04, 0x0b, 0x08, 0x00, 0x09, 0x00, 0x00, 0x00
        /*0020*/ 	.byte	0x00, 0x00, 0x00, 0x00


//--------------------- .nv.info._Z6matAddPA16_KfS1_PA16_f --------------------------
	.section	.nv.info._Z6matAddPA16_KfS1_PA16_f,"",@"SHT_CUDA_INFO"
	.sectionflags	@""
	.align	4


	//----- nvinfo : EIATTR_CUDA_API_VERSION
	.align		4
        /*0000*/ 	.byte	0x04, 0x37
        /*0002*/ 	.short	(.L_7 - .L_6)
.L_6:
        /*0004*/ 	.word	0x00000082


	//----- nvinfo : EIATTR_KPARAM_INFO
	.align		4
.L_7:
        /*0008*/ 	.byte	0x04, 0x17
        /*000a*/ 	.short	(.L_9 - .L_8)
.L_8:
        /*000c*/ 	.word	0x00000000
        /*0010*/ 	.short	0x0002
        /*0012*/ 	.short	0x0010
        /*0014*/ 	.byte	0x00, 0xf5, 0x21, 0x00


	//----- nvinfo : EIATTR_KPARAM_INFO
	.align		4
.L_9:
        /*0018*/ 	.byte	0x04, 0x17
        /*001a*/ 	.short	(.L_11 - .L_10)
.L_10:
        /*001c*/ 	.word	0x00000000
        /*0020*/ 	.short	0x0001
        /*0022*/ 	.short	0x0008
        /*0024*/ 	.byte	0x00, 0xf5, 0x21, 0x00


	//----- nvinfo : EIATTR_KPARAM_INFO
	.align		4
.L_11:
        /*0028*/ 	.byte	0x04, 0x17
        /*002a*/ 	.short	(.L_13 - .L_12)
.L_12:
        /*002c*/ 	.word	0x00000000
        /*0030*/ 	.short	0x0000
        /*0032*/ 	.short	0x0000
        /*0034*/ 	.byte	0x00, 0xf5, 0x21, 0x00


	//----- nvinfo : EIATTR_SPARSE_MMA_MASK
	.align		4
.L_13:
        /*0038*/ 	.byte	0x03, 0x50
        /*003a*/ 	.short	0x0000


	//----- nvinfo : EIATTR_MAXREG_COUNT
	.align		4
        /*003c*/ 	.byte	0x03, 0x1b
        /*003e*/ 	.short	0x00ff


	//----- nvinfo : EIATTR_MERCURY_ISA_VERSION
	.align		4
        /*0040*/ 	.byte	0x03, 0x5f
        /*0042*/ 	.short	0x0101


	//----- nvinfo : EIATTR_VRC_CTA_INIT_COUNT
	.align		4
        /*0044*/ 	.byte	0x02, 0x4a
	.zero		1
	.zero		1


	//----- nvinfo : EIATTR_EXIT_INSTR_OFFSETS
	.align		4
        /*0048*/ 	.byte	0x04, 0x1c
        /*004a*/ 	.short	(.L_15 - .L_14)


	//   ....[0]....
.L_14:
        /*004c*/ 	.word	0x000000b0


	//   ....[1]....
        /*0050*/ 	.word	0x000001a0


	//----- nvinfo : EIATTR_CBANK_PARAM_SIZE
	.align		4
.L_15:
        /*0054*/ 	.byte	0x03, 0x19
        /*0056*/ 	.short	0x0018


	//----- nvinfo : EIATTR_PARAM_CBANK
	.align		4
        /*0058*/ 	.byte	0x04, 0x0a
        /*005a*/ 	.short	(.L_17 - .L_16)
	.align		4
.L_16:
        /*005c*/ 	.word	index@(.nv.constant0._Z6matAddPA16_KfS1_PA16_f)
        /*0060*/ 	.short	0x0380
        /*0062*/ 	.short	0x0018


	//----- nvinfo : EIATTR_SW_WAR
	.align		4
.L_17:
        /*0064*/ 	.byte	0x04, 0x36
        /*0066*/ 	.short	(.L_19 - .L_18)
.L_18:
        /*0068*/ 	.word	0x00000008
.L_19:


//--------------------- .nv.callgraph             --------------------------
	.section	.nv.callgraph,"",@"SHT_CUDA_CALLGRAPH"
	.align	4
	.sectionentsize	8
	.align		4
        /*0000*/ 	.word	0x00000000
	.align		4
        /*0004*/ 	.word	0xffffffff
	.align		4
        /*0008*/ 	.word	0x00000000
	.align		4
        /*000c*/ 	.word	0xfffffffe
	.align		4
        /*0010*/ 	.word	0x00000000
	.align		4
        /*0014*/ 	.word	0xfffffffd
	.align		4
        /*0018*/ 	.word	0x00000000
	.align		4
        /*001c*/ 	.word	0xfffffffc


//--------------------- .text._Z6matAddPA16_KfS1_PA16_f --------------------------
	.section	.text._Z6matAddPA16_KfS1_PA16_f,"ax",@progbits
	.align	128
        .global         _Z6matAddPA16_KfS1_PA16_f
        .type           _Z6matAddPA16_KfS1_PA16_f,@function
        .size           _Z6matAddPA16_KfS1_PA16_f,(.L_x_1 - _Z6matAddPA16_KfS1_PA16_f)
        .other          _Z6matAddPA16_KfS1_PA16_f,@"STO_CUDA_ENTRY STV_DEFAULT"
_Z6matAddPA16_KfS1_PA16_f:
.text._Z6matAddPA16_KfS1_PA16_f:
[----:B------:R-:W-:Y:S01]  /*0000*/  LDC R1, c[0x0][0x37c] ;  /* 0x0000df00ff017b82 */ /* 0x000fe20000000800 */
[----:B------:R-:W0:Y:S07]  /*0010*/  S2R R2, SR_TID.Y ;  /* 0x0000000000027919 */ /* 0x000e2e0000002200 */
[----:B------:R-:W1:Y:S01]  /*0020*/  LDC R9, c[0x0][0x360] ;  /* 0x0000d800ff097b82 */ /* 0x000e620000000800 */
[----:B------:R-:W1:Y:S07]  /*0030*/  S2R R0, SR_TID.X ;  /* 0x0000000000007919 */ /* 0x000e6e0000002100 */
[----:B------:R-:W0:Y:S08]  /*0040*/  S2UR UR5, SR_CTAID.Y ;  /* 0x00000000000579c3 */ /* 0x000e300000002600 */
[----:B------:R-:W0:Y:S08]  /*0050*/  LDC R11, c[0x0][0x364] ;  /* 0x0000d900ff0b7b82 */ /* 0x000e300000000800 */
[----:B------:R-:W1:Y:S01]  /*0060*/  S2UR UR4, SR_CTAID.X ;  /* 0x00000000000479c3 */ /* 0x000e620000002500 */
[----:B0-----:R-:W-:-:S05]  /*0070*/  IMAD R11, R11, UR5, R2 ;  /* 0x000000050b0b7c24 */ /* 0x001fca000f8e0202 */
[----:B------:R-:W-:Y:S01]  /*0080*/  ISETP.GT.U32.AND P0, PT, R11, 0xf, PT ;  /* 0x0000000f0b00780c */ /* 0x000fe20003f04070 */
[----:B-1----:R-:W-:-:S05]  /*0090*/  IMAD R9, R9, UR4, R0 ;  /* 0x0000000409097c24 */ /* 0x002fca000f8e0200 */
[----:B------:R-:W-:-:S13]  /*00a0*/  ISETP.GT.OR P0, PT, R9, 0xf, P0 ;  /* 0x0000000f0900780c */ /* 0x000fda0000704670 */
[----:B------:R-:W-:Y:S05]  /*00b0*/  @P0 EXIT ;  /* 0x000000000000094d */ /* 0x000fea0003800000 */
[----:B------:R-:W0:Y:S01]  /*00c0*/  LDC.64 R2, c[0x0][0x380] ;  /* 0x0000e000ff027b82 */ /* 0x000e220000000a00 */
[----:B------:R-:W1:Y:S07]  /*00d0*/  LDCU.64 UR4, c[0x0][0x358] ;  /* 0x00006b00ff0477ac */ /* 0x000e6e0008000a00 */
[----:B------:R-:W2:Y:S08]  /*00e0*/  LDC.64 R4, c[0x0][0x388] ;  /* 0x0000e200ff047b82 */ /* 0x000eb00000000a00 */
[----:B------:R-:W3:Y:S01]  /*00f0*/  LDC.64 R6, c[0x0][0x390] ;  /* 0x0000e400ff067b82 */ /* 0x000ee20000000a00 */
[----:B0-----:R-:W-:-:S04]  /*0100*/  IMAD.WIDE R2, R9, 0x40, R2 ;  /* 0x0000004009027825 */ /* 0x001fc800078e0202 */
[----:B------:R-:W-:-:S04]  /*0110*/  IMAD.WIDE.U32 R2, R11, 0x4, R2 ;  /* 0x000000040b027825 */ /* 0x000fc800078e0002 */
[----:B--2---:R-:W-:Y:S02]  /*0120*/  IMAD.WIDE R4, R9, 0x40, R4 ;  /* 0x0000004009047825 */ /* 0x004fe400078e0204 */
[----:B-1----:R-:W2:Y:S02]  /*0130*/  LDG.E R2, desc[UR4][R2.64] ;  /* 0x0000000402027981 */ /* 0x002ea4000c1e1900 */
[----:B------:R-:W-:-:S06]  /*0140*/  IMAD.WIDE.U32 R4, R11, 0x4, R4 ;  /* 0x000000040b047825 */ /* 0x000fcc00078e0004 */
[----:B------:R-:W2:Y:S01]  /*0150*/  LDG.E R5, desc[UR4][R4.64] ;  /* 0x0000000404057981 */ /* 0x000ea2000c1e1900 */
[----:B---3--:R-:W-:-:S04]  /*0160*/  IMAD.WIDE R6, R9, 0x40, R6 ;  /* 0x0000004009067825 */ /* 0x008fc800078e0206 */
[----:B------:R-:W-:-:S04]  /*0170*/  IMAD.WIDE.U32 R6, R11, 0x4, R6 ;  /* 0x000000040b067825 */ /* 0x000fc800078e0006 */
[----:B--2---:R-:W-:-:S05]  /*0180*/  FADD R9, R2, R5 ;  /* 0x0000000502097221 */ /* 0x004fca0000000000 */
[----:B------:R-:W-:Y:S01]  /*0190*/  STG.E desc[UR4][R6.64], R9 ;  /* 0x0000000906007986 */ /* 0x000fe2000c101904 */
[----:B------:R-:W-:Y:S05]  /*01a0*/  EXIT ;  /* 0x000000000000794d */ /* 0x000fea0003800000 */
.L_x_0:
[----:B------:R-:W-:-:S00]  /*01b0*/  BRA `(.L_x_0) ;  /* 0xfffffffc00fc7947 */ /* 0x000fc0000383ffff */
[----:B------:R-:W-:-:S00]  /*01c0*/  NOP ;  /* 0x0000000000007918 */ /* 0x000fc00000000000 */
        /* <DEDUP_REMOVED lines=11> */
.L_x_1:


//--------------------- .nv.shared.reserved.0     --------------------------
	.section	.nv.shared.reserved.0,"aw",@nobits
	.weak		__nv_reservedSMEM_offset_0_alias
	.size		__nv_reservedSMEM_offset_0_alias, 0, 64
	.other		__nv_reservedSMEM_offset_0_alias,@"STO_CUDA_RESERVED_SHARED STV_DEFAULT"
__nv_reservedSMEM_offset_0_alias:
	.zero		0
	.zero		64


//--------------------- .nv.constant0._Z6matAddPA16_KfS1_PA16_f --------------------------
	.section	.nv.constant0._Z6matAddPA16_KfS1_PA16_f,"a",@progbits
	.sectionflags	@""
	.align	4
.nv.constant0._Z6matAddPA16_KfS1_PA16_f:
	.zero		920


//--------------------- SYMBOLS --------------------------

	.type		.nv.reservedSmem.offset0,@object
	.size		.nv.reservedSmem.offset0,0x4
